//
// Generated by NVIDIA NVVM Compiler
//
// Compiler Build ID: CL-36424714
// Cuda compilation tools, release 13.0, V13.0.88
// Based on NVVM 20.0.0
//

.version 9.0
.target sm_100
.address_size 64

	// .globl	default_function_kernel

.visible .entry default_function_kernel(
	.param .u64 .ptr .align 1 default_function_kernel_param_0,
	.param .u64 .ptr .align 1 default_function_kernel_param_1
)
.maxntid 28
{
	.reg .pred 	%p<14>;
	.reg .b32 	%r<68>;
	.reg .b32 	%f<87>;
	.reg .b64 	%rd<31>;

	ld.param.u64 	%rd5, [default_function_kernel_param_0];
	ld.param.u64 	%rd6, [default_function_kernel_param_1];
	cvta.to.global.u64 	%rd1, %rd6;
	cvta.to.global.u64 	%rd7, %rd5;
	mov.u32 	%r26, %ctaid.x;
	mov.u32 	%r27, %tid.x;
	mad.lo.s32 	%r28, %r26, 28, %r27;
	mul.wide.u32 	%rd8, %r28, 4;
	add.s64 	%rd2, %rd7, %rd8;
	mov.b32 	%r29, -8388611;
	st.global.u32 	[%rd2], %r29;
	shr.u32 	%r30, %r27, 2;
	mad.lo.s32 	%r31, %r26, 7, %r30;
	add.s32 	%r32, %r31, 2;
	and.b32  	%r33, %r32, 6;
	setp.ne.s32 	%p1, %r33, 0;
	shr.u32 	%r34, %r31, 1;
	and.b32  	%r35, %r34, 7;
	mad.lo.s32 	%r36, %r35, 5, 5;
	shr.u32 	%r37, %r36, 2;
	mul.lo.s32 	%r38, %r35, 10;
	shr.u32 	%r1, %r38, 3;
	and.b32  	%r39, %r28, 7;
	setp.eq.s32 	%p2, %r39, 7;
	mad.lo.s32 	%r40, %r39, 17, 17;
	shr.u32 	%r41, %r40, 3;
	add.s32 	%r42, %r41, 1;
	selp.b32 	%r43, 17, %r42, %p2;
	shl.b32 	%r44, %r26, 3;
	shl.b32 	%r45, %r27, 1;
	add.s32 	%r46, %r44, %r45;
	and.b32  	%r47, %r46, 14;
	sub.s32 	%r2, %r43, %r47;
	shr.u32 	%r48, %r31, 4;
	shl.b32 	%r49, %r28, 1;
	and.b32  	%r50, %r49, 14;
	mad.lo.s32 	%r3, %r48, 170, %r50;
	sub.s32 	%r51, %r43, %r46;
	and.b32  	%r52, %r51, 15;
	add.s32 	%r4, %r52, -1;
	sub.s32 	%r53, %r43, %r45;
	and.b32  	%r54, %r53, 7;
	add.s32 	%r5, %r54, -1;
	selp.u32 	%r55, 1, 0, %p1;
	add.s32 	%r56, %r37, %r55;
	sub.s32 	%r6, %r56, %r1;
	and.b32  	%r7, %r2, 15;
	sub.s32 	%r8, %r47, %r43;
	and.b32  	%r9, %r2, 2147483632;
	and.b32  	%r10, %r51, 7;
	and.b32  	%r11, %r53, 3;
	neg.s32 	%r12, %r9;
	add.s64 	%rd3, %rd1, 32;
	mov.b32 	%r62, 0;
	mov.f32 	%f85, 0fFF7FFFFD;
$L__BB0_1:
	setp.ge.s32 	%p3, %r62, %r6;
	@%p3 bra 	$L__BB0_18;
	setp.lt.s32 	%p4, %r2, 1;
	@%p4 bra 	$L__BB0_17;
	setp.gt.u32 	%p5, %r8, -16;
	add.s32 	%r58, %r62, %r1;
	mad.lo.s32 	%r14, %r58, 17, %r3;
	mov.b32 	%r66, 0;
	@%p5 bra 	$L__BB0_6;
	mov.u32 	%r63, %r14;
	mov.u32 	%r64, %r12;
$L__BB0_5:
	.pragma "nounroll";
	mul.wide.u32 	%rd9, %r63, 4;
	add.s64 	%rd10, %rd3, %rd9;
	ld.global.nc.f32 	%f19, [%rd10+-32];
	max.f32 	%f20, %f85, %f19;
	ld.global.nc.f32 	%f21, [%rd10+-28];
	max.f32 	%f22, %f20, %f21;
	ld.global.nc.f32 	%f23, [%rd10+-24];
	max.f32 	%f24, %f22, %f23;
	ld.global.nc.f32 	%f25, [%rd10+-20];
	max.f32 	%f26, %f24, %f25;
	ld.global.nc.f32 	%f27, [%rd10+-16];
	max.f32 	%f28, %f26, %f27;
	ld.global.nc.f32 	%f29, [%rd10+-12];
	max.f32 	%f30, %f28, %f29;
	ld.global.nc.f32 	%f31, [%rd10+-8];
	max.f32 	%f32, %f30, %f31;
	ld.global.nc.f32 	%f33, [%rd10+-4];
	max.f32 	%f34, %f32, %f33;
	ld.global.nc.f32 	%f35, [%rd10];
	max.f32 	%f36, %f34, %f35;
	ld.global.nc.f32 	%f37, [%rd10+4];
	max.f32 	%f38, %f36, %f37;
	ld.global.nc.f32 	%f39, [%rd10+8];
	max.f32 	%f40, %f38, %f39;
	ld.global.nc.f32 	%f41, [%rd10+12];
	max.f32 	%f42, %f40, %f41;
	ld.global.nc.f32 	%f43, [%rd10+16];
	max.f32 	%f44, %f42, %f43;
	ld.global.nc.f32 	%f45, [%rd10+20];
	max.f32 	%f46, %f44, %f45;
	ld.global.nc.f32 	%f47, [%rd10+24];
	max.f32 	%f48, %f46, %f47;
	ld.global.nc.f32 	%f49, [%rd10+28];
	max.f32 	%f85, %f48, %f49;
	add.s32 	%r64, %r64, 16;
	add.s32 	%r63, %r63, 16;
	setp.ne.s32 	%p6, %r64, 0;
	mov.u32 	%r66, %r9;
	@%p6 bra 	$L__BB0_5;
$L__BB0_6:
	setp.eq.s32 	%p7, %r7, 0;
	@%p7 bra 	$L__BB0_16;
	setp.lt.u32 	%p8, %r4, 7;
	@%p8 bra 	$L__BB0_9;
	add.s32 	%r59, %r14, %r66;
	mul.wide.u32 	%rd11, %r59, 4;
	add.s64 	%rd12, %rd1, %rd11;
	ld.global.nc.f32 	%f51, [%rd12];
	max.f32 	%f52, %f85, %f51;
	cvt.u64.u32 	%rd13, %r14;
	cvt.u64.u32 	%rd14, %r66;
	add.s64 	%rd15, %rd13, %rd14;
	shl.b64 	%rd16, %rd15, 2;
	add.s64 	%rd17, %rd1, %rd16;
	ld.global.nc.f32 	%f53, [%rd17+4];
	max.f32 	%f54, %f52, %f53;
	ld.global.nc.f32 	%f55, [%rd17+8];
	max.f32 	%f56, %f54, %f55;
	ld.global.nc.f32 	%f57, [%rd17+12];
	max.f32 	%f58, %f56, %f57;
	ld.global.nc.f32 	%f59, [%rd17+16];
	max.f32 	%f60, %f58, %f59;
	ld.global.nc.f32 	%f61, [%rd17+20];
	max.f32 	%f62, %f60, %f61;
	ld.global.nc.f32 	%f63, [%rd17+24];
	max.f32 	%f64, %f62, %f63;
	ld.global.nc.f32 	%f65, [%rd17+28];
	max.f32 	%f85, %f64, %f65;
	add.s32 	%r66, %r66, 8;
$L__BB0_9:
	setp.eq.s32 	%p9, %r10, 0;
	@%p9 bra 	$L__BB0_16;
	setp.lt.u32 	%p10, %r5, 3;
	@%p10 bra 	$L__BB0_12;
	add.s32 	%r60, %r14, %r66;
	mul.wide.u32 	%rd18, %r60, 4;
	add.s64 	%rd19, %rd1, %rd18;
	ld.global.nc.f32 	%f67, [%rd19];
	max.f32 	%f68, %f85, %f67;
	cvt.u64.u32 	%rd20, %r14;
	cvt.u64.u32 	%rd21, %r66;
	add.s64 	%rd22, %rd20, %rd21;
	shl.b64 	%rd23, %rd22, 2;
	add.s64 	%rd24, %rd1, %rd23;
	ld.global.nc.f32 	%f69, [%rd24+4];
	max.f32 	%f70, %f68, %f69;
	ld.global.nc.f32 	%f71, [%rd24+8];
	max.f32 	%f72, %f70, %f71;
	ld.global.nc.f32 	%f73, [%rd24+12];
	max.f32 	%f85, %f72, %f73;
	add.s32 	%r66, %r66, 4;
$L__BB0_12:
	setp.eq.s32 	%p11, %r11, 0;
	@%p11 bra 	$L__BB0_16;
	setp.eq.s32 	%p12, %r11, 1;
	add.s32 	%r61, %r14, %r66;
	mul.wide.u32 	%rd25, %r61, 4;
	add.s64 	%rd26, %rd1, %rd25;
	ld.global.nc.f32 	%f74, [%rd26];
	max.f32 	%f85, %f85, %f74;
	@%p12 bra 	$L__BB0_16;
	setp.eq.s32 	%p13, %r11, 2;
	cvt.u64.u32 	%rd27, %r14;
	cvt.u64.u32 	%rd28, %r66;
	add.s64 	%rd29, %rd27, %rd28;
	shl.b64 	%rd30, %rd29, 2;
	add.s64 	%rd4, %rd1, %rd30;
	ld.global.nc.f32 	%f75, [%rd4+4];
	max.f32 	%f85, %f85, %f75;
	@%p13 bra 	$L__BB0_16;
	ld.global.nc.f32 	%f76, [%rd4+8];
	max.f32 	%f85, %f85, %f76;
$L__BB0_16:
	st.global.f32 	[%rd2], %f85;
$L__BB0_17:
	add.s32 	%r62, %r62, 1;
	bra.uni 	$L__BB0_1;
$L__BB0_18:
	ret;

}


// ===== COMPILED SASS (sm_100) =====

	.target	sm_100

	.elftype	@"ET_EXEC"


//--------------------- .note.nv.tkinfo           --------------------------
	.section	.note.nv.tkinfo,"",@"SHT_NOTE"
	.sectionflags	@"SHF_NOTE_NV_TKINFO"
	.tkinfo
        /*0018*/ 	.word	0x00000002
        /*0030*/ 	.string	""
        /*0030*/ 	.string	"ptxas"
        /*0030*/ 	.string	"Cuda compilation tools, release 13.0, V13.0.88"
        /*0030*/ 	.string	"Build cuda_13.0.r13.0/compiler.36424714_0"
        /*0030*/ 	.string	"-arch sm_100 -m 64 "



//--------------------- .note.nv.cuinfo           --------------------------
	.section	.note.nv.cuinfo,"",@"SHT_NOTE"
	.sectionflags	@"SHF_NOTE_NV_CUINFO"
        /*0018*/ 	.short	0x0002
        /*001a*/ 	.short	0x0064
        /*001c*/ 	.short	0x0082
	.zero		2


//--------------------- .nv.info                  --------------------------
	.section	.nv.info,"",@"SHT_CUDA_INFO"
	.align	4


	//----- nvinfo : EIATTR_REGCOUNT
	.align		4
        /*0000*/ 	.byte	0x04, 0x2f
        /*0002*/ 	.short	(.L_1 - .L_0)
	.align		4
.L_0:
        /*0004*/ 	.word	index@(default_function_kernel)
        /*0008*/ 	.word	0x00000024


	//----- nvinfo : EIATTR_FRAME_SIZE
	.align		4
.L_1:
        /*000c*/ 	.byte	0x04, 0x11
        /*000e*/ 	.short	(.L_3 - .L_2)
	.align		4
.L_2:
        /*0010*/ 	.word	index@(default_function_kernel)
        /*0014*/ 	.word	0x00000000


	//----- nvinfo : EIATTR_MIN_STACK_SIZE
	.align		4
.L_3:
        /*0018*/ 	.byte	0x04, 0x12
        /*001a*/ 	.short	(.L_5 - .L_4)
	.align		4
.L_4:
        /*001c*/ 	.word	index@(default_function_kernel)
        /*0020*/ 	.word	0x00000000
.L_5:


//--------------------- .nv.compat                --------------------------
	.section	.nv.compat,"",@"SHT_CUDA_COMPAT_INFO"
	.align	4
        /*0000*/ 	.byte	0x02, 0x09, 0x00, 0x00, 0x02, 0x02, 0x01, 0x00, 0x02, 0x05, 0x05, 0x00, 0x03, 0x07, 0x01, 0x01
        /*0010*/ 	.byte	0x02, 0x03, 0x00, 0x00, 0x02, 0x06, 0x01, 0x00, 0x04, 0x0b, 0x08, 0x00, 0x09, 0x00, 0x00, 0x00
        /*0020*/ 	.byte	0x00, 0x00, 0x00, 0x00


//--------------------- .nv.info.default_function_kernel --------------------------
	.section	.nv.info.default_function_kernel,"",@"SHT_CUDA_INFO"
	.sectionflags	@""
	.align	4


	//----- nvinfo : EIATTR_CUDA_API_VERSION
	.align		4
        /*0000*/ 	.byte	0x04, 0x37
        /*0002*/ 	.short	(.L_7 - .L_6)
.L_6:
        /*0004*/ 	.word	0x00000082


	//----- nvinfo : EIATTR_KPARAM_INFO
	.align		4
.L_7:
        /*0008*/ 	.byte	0x04, 0x17
        /*000a*/ 	.short	(.L_9 - .L_8)
.L_8:
        /*000c*/ 	.word	0x00000000
        /*0010*/ 	.short	0x0001
        /*0012*/ 	.short	0x0008
        /*0014*/ 	.byte	0x00, 0xf5, 0x21, 0x00


	//----- nvinfo : EIATTR_KPARAM_INFO
	.align		4
.L_9:
        /*0018*/ 	.byte	0x04, 0x17
        /*001a*/ 	.short	(.L_11 - .L_10)
.L_10:
        /*001c*/ 	.word	0x00000000
        /*0020*/ 	.short	0x0000
        /*0022*/ 	.short	0x0000
        /*0024*/ 	.byte	0x00, 0xf5, 0x21, 0x00


	//----- nvinfo : EIATTR_SPARSE_MMA_MASK
	.align		4
.L_11:
        /*0028*/ 	.byte	0x03, 0x50
        /*002a*/ 	.short	0x0000


	//----- nvinfo : EIATTR_MAXREG_COUNT
	.align		4
        /*002c*/ 	.byte	0x03, 0x1b
        /*002e*/ 	.short	0x00ff


	//----- nvinfo : EIATTR_MERCURY_ISA_VERSION
	.align		4
        /*0030*/ 	.byte	0x03, 0x5f
        /*0032*/ 	.short	0x0101


	//----- nvinfo : EIATTR_VRC_CTA_INIT_COUNT
	.align		4
        /*0034*/ 	.byte	0x02, 0x4a
	.zero		1
	.zero		1


	//----- nvinfo : EIATTR_EXIT_INSTR_OFFSETS
	.align		4
        /*0038*/ 	.byte	0x04, 0x1c
        /*003a*/ 	.short	(.L_13 - .L_12)


	//   ....[0]....
.L_12:
        /*003c*/ 	.word	0x00000280


	//   ....[1]....
        /*0040*/ 	.word	0x00000ae0


	//----- nvinfo : EIATTR_MAX_THREADS
	.align		4
.L_13:
        /*0044*/ 	.byte	0x04, 0x05
        /*0046*/ 	.short	(.L_15 - .L_14)
.L_14:
        /*0048*/ 	.word	0x0000001c
        /*004c*/ 	.word	0x00000001
        /*0050*/ 	.word	0x00000001


	//----- nvinfo : EIATTR_CRS_STACK_SIZE
	.align		4
.L_15:
        /*0054*/ 	.byte	0x04, 0x1e
        /*0056*/ 	.short	(.L_17 - .L_16)
.L_16:
        /*0058*/ 	.word	0x00000000


	//----- nvinfo : EIATTR_CBANK_PARAM_SIZE
	.align		4
.L_17:
        /*005c*/ 	.byte	0x03, 0x19
        /*005e*/ 	.short	0x0010


	//----- nvinfo : EIATTR_PARAM_CBANK
	.align		4
        /*0060*/ 	.byte	0x04, 0x0a
        /*0062*/ 	.short	(.L_19 - .L_18)
	.align		4
.L_18:
        /*0064*/ 	.word	index@(.nv.constant0.default_function_kernel)
        /*0068*/ 	.short	0x0380
        /*006a*/ 	.short	0x0010


	//----- nvinfo : EIATTR_SW_WAR
	.align		4
.L_19:
        /*006c*/ 	.byte	0x04, 0x36
        /*006e*/ 	.short	(.L_21 - .L_20)
.L_20:
        /*0070*/ 	.word	0x00000008
.L_21:


//--------------------- .nv.callgraph             --------------------------
	.section	.nv.callgraph,"",@"SHT_CUDA_CALLGRAPH"
	.align	4
	.sectionentsize	8
	.align		4
        /*0000*/ 	.word	0x00000000
	.align		4
        /*0004*/ 	.word	0xffffffff
	.align		4
        /*0008*/ 	.word	0x00000000
	.align		4
        /*000c*/ 	.word	0xfffffffe
	.align		4
        /*0010*/ 	.word	0x00000000
	.align		4
        /*0014*/ 	.word	0xfffffffd
	.align		4
        /*0018*/ 	.word	0x00000000
	.align		4
        /*001c*/ 	.word	0xfffffffc


//--------------------- .text.default_function_kernel --------------------------
	.section	.text.default_function_kernel,"ax",@progbits
	.align	128
        .global         default_function_kernel
        .type           default_function_kernel,@function
        .size           default_function_kernel,(.L_x_14 - default_function_kernel)
        .other          default_function_kernel,@"STO_CUDA_ENTRY STV_DEFAULT"
default_function_kernel:
.text.default_function_kernel:
[----:B------:R-:W-:Y:S01]  /*0000*/  LDC R1, c[0x0][0x37c] ;  /* 0x0000df00ff017b82 */ /* 0x000fe20000000800 */
[----:B------:R-:W0:Y:S01]  /*0010*/  S2R R8, SR_TID.X ;  /* 0x0000000000087919 */ /* 0x000e220000002100 */
[----:B------:R-:W-:-:S06]  /*0020*/  IMAD.MOV.U32 R5, RZ, RZ, 0x5 ;  /* 0x00000005ff057424 */ /* 0x000fcc00078e00ff */
[----:B------:R-:W1:Y:S01]  /*0030*/  LDC.64 R2, c[0x0][0x380] ;  /* 0x0000e000ff027b82 */ /* 0x000e620000000a00 */
[----:B------:R-:W2:Y:S01]  /*0040*/  LDCU.64 UR4, c[0x0][0x388] ;  /* 0x00007100ff0477ac */ /* 0x000ea20008000a00 */
[----:B------:R-:W3:Y:S01]  /*0050*/  S2R R11, SR_CTAID.X ;  /* 0x00000000000b7919 */ /* 0x000ee20000002500 */
[----:B------:R-:W-:Y:S01]  /*0060*/  IMAD.MOV.U32 R7, RZ, RZ, 0x11 ;  /* 0x00000011ff077424 */ /* 0x000fe200078e00ff */
[----:B------:R-:W4:Y:S01]  /*0070*/  LDCU.64 UR6, c[0x0][0x358] ;  /* 0x00006b00ff0677ac */ /* 0x000f220008000a00 */
[----:B------:R-:W-:Y:S01]  /*0080*/  IMAD.MOV.U32 R13, RZ, RZ, -0x800003 ;  /* 0xff7ffffdff0d7424 */ /* 0x000fe200078e00ff */
[----:B--2---:R-:W-:-:S04]  /*0090*/  UIADD3 UR4, UP0, UPT, UR4, 0x20, URZ ;  /* 0x0000002004047890 */ /* 0x004fc8000ff1e0ff */
[----:B------:R-:W-:Y:S01]  /*00a0*/  UIADD3.X UR5, UPT, UPT, URZ, UR5, URZ, UP0, !UPT ;  /* 0x00000005ff057290 */ /* 0x000fe200087fe4ff */
[----:B0-----:R-:W-:-:S05]  /*00b0*/  SHF.R.U32.HI R0, RZ, 0x2, R8 ;  /* 0x00000002ff007819 */ /* 0x001fca0000011608 */
[----:B---3--:R-:W-:-:S04]  /*00c0*/  IMAD R6, R11, 0x7, R0 ;  /* 0x000000070b067824 */ /* 0x008fc800078e0200 */
[----:B------:R-:W-:Y:S01]  /*00d0*/  VIADD R4, R6, 0x2 ;  /* 0x0000000206047836 */ /* 0x000fe20000000000 */
[----:B------:R-:W-:-:S04]  /*00e0*/  SHF.R.U32.HI R0, RZ, 0x1, R6 ;  /* 0x00000001ff007819 */ /* 0x000fc80000011606 */
[----:B------:R-:W-:Y:S02]  /*00f0*/  LOP3.LUT R0, R0, 0x7, RZ, 0xc0, !PT ;  /* 0x0000000700007812 */ /* 0x000fe400078ec0ff */
[----:B------:R-:W-:-:S03]  /*0100*/  LOP3.LUT P0, RZ, R4, 0x6, RZ, 0xc0, !PT ;  /* 0x0000000604ff7812 */ /* 0x000fc6000780c0ff */
[C---:B------:R-:W-:Y:S02]  /*0110*/  IMAD R4, R0.reuse, R5, 0x5 ;  /* 0x0000000500047424 */ /* 0x040fe400078e0205 */
[----:B------:R-:W-:Y:S02]  /*0120*/  IMAD R5, R11, 0x1c, R8 ;  /* 0x0000001c0b057824 */ /* 0x000fe400078e0208 */
[----:B------:R-:W-:Y:S01]  /*0130*/  IMAD R0, R0, 0xa, RZ ;  /* 0x0000000a00007824 */ /* 0x000fe200078e02ff */
[----:B------:R-:W-:Y:S01]  /*0140*/  SHF.R.U32.HI R10, RZ, 0x2, R4 ;  /* 0x00000002ff0a7819 */ /* 0x000fe20000011604 */
[----:B------:R-:W-:Y:S01]  /*0150*/  IMAD.SHL.U32 R8, R8, 0x2, RZ ;  /* 0x0000000208087824 */ /* 0x000fe200078e00ff */
[----:B------:R-:W-:Y:S01]  /*0160*/  LEA.HI R9, R4, 0x1, RZ, 0x1e ;  /* 0x0000000104097811 */ /* 0x000fe200078ff0ff */
[C---:B-1----:R-:W-:Y:S01]  /*0170*/  IMAD.WIDE.U32 R2, R5.reuse, 0x4, R2 ;  /* 0x0000000405027825 */ /* 0x042fe200078e0002 */
[----:B------:R-:W-:Y:S02]  /*0180*/  LOP3.LUT R4, R5, 0x7, RZ, 0xc0, !PT ;  /* 0x0000000705047812 */ /* 0x000fe400078ec0ff */
[----:B------:R-:W-:Y:S01]  /*0190*/  SHF.R.U32.HI R0, RZ, 0x3, R0 ;  /* 0x00000003ff007819 */ /* 0x000fe20000011600 */
[----:B------:R-:W-:Y:S01]  /*01a0*/  @!P0 IMAD.MOV R9, RZ, RZ, R10 ;  /* 0x000000ffff098224 */ /* 0x000fe200078e020a */
[C---:B------:R-:W-:Y:S01]  /*01b0*/  ISETP.NE.AND P0, PT, R4.reuse, 0x7, PT ;  /* 0x000000070400780c */ /* 0x040fe20003f05270 */
[----:B------:R-:W-:Y:S01]  /*01c0*/  IMAD R7, R4, R7, 0x11 ;  /* 0x0000001104077424 */ /* 0x000fe200078e0207 */
[----:B----4-:R0:W-:Y:S01]  /*01d0*/  STG.E desc[UR6][R2.64], R13 ;  /* 0x0000000d02007986 */ /* 0x0101e2000c101906 */
[----:B------:R-:W-:Y:S01]  /*01e0*/  IMAD.IADD R4, R9, 0x1, -R0 ;  /* 0x0000000109047824 */ /* 0x000fe200078e0a00 */
[----:B------:R-:W-:Y:S01]  /*01f0*/  SHF.R.U32.HI R9, RZ, 0x4, R6 ;  /* 0x00000004ff097819 */ /* 0x000fe20000011606 */
[----:B------:R-:W-:Y:S01]  /*0200*/  IMAD R10, R11, 0x8, R8 ;  /* 0x000000080b0a7824 */ /* 0x000fe200078e0208 */
[----:B------:R-:W-:Y:S01]  /*0210*/  LEA.HI R7, R7, 0x1, RZ, 0x1d ;  /* 0x0000000107077811 */ /* 0x000fe200078fe8ff */
[----:B------:R-:W-:Y:S01]  /*0220*/  IMAD.SHL.U32 R11, R5, 0x2, RZ ;  /* 0x00000002050b7824 */ /* 0x000fe200078e00ff */
[----:B------:R-:W-:-:S02]  /*0230*/  ISETP.GT.AND P1, PT, R4, RZ, PT ;  /* 0x000000ff0400720c */ /* 0x000fc40003f24270 */
[----:B------:R-:W-:Y:S02]  /*0240*/  SEL R7, R7, 0x11, P0 ;  /* 0x0000001107077807 */ /* 0x000fe40000000000 */
[----:B------:R-:W-:-:S03]  /*0250*/  LOP3.LUT R6, R10, 0xe, RZ, 0xc0, !PT ;  /* 0x0000000e0a067812 */ /* 0x000fc600078ec0ff */
[C---:B------:R-:W-:Y:S02]  /*0260*/  IMAD.IADD R12, R7.reuse, 0x1, -R8 ;  /* 0x00000001070c7824 */ /* 0x040fe400078e0a08 */
[----:B------:R-:W-:-:S04]  /*0270*/  IMAD.IADD R5, R7, 0x1, -R10 ;  /* 0x0000000107057824 */ /* 0x000fc800078e0a0a */
[----:B0-----:R-:W-:Y:S05]  /*0280*/  @!P1 EXIT ;  /* 0x000000000000994d */ /* 0x001fea0003800000 */
[----:B------:R-:W-:Y:S01]  /*0290*/  LOP3.LUT R8, R11, 0xe, RZ, 0xc0, !PT ;  /* 0x0000000e0b087812 */ /* 0x000fe200078ec0ff */
[----:B------:R-:W-:Y:S01]  /*02a0*/  IMAD.IADD R11, R6, 0x1, -R7 ;  /* 0x00000001060b7824 */ /* 0x000fe200078e0a07 */
[----:B------:R-:W-:Y:S01]  /*02b0*/  LOP3.LUT R10, R5, 0xf, RZ, 0xc0, !PT ;  /* 0x0000000f050a7812 */ /* 0x000fe200078ec0ff */
[----:B------:R-:W-:Y:S01]  /*02c0*/  IMAD.IADD R6, R7, 0x1, -R6 ;  /* 0x0000000107067824 */ /* 0x000fe200078e0a06 */
[----:B------:R-:W-:Y:S01]  /*02d0*/  LOP3.LUT R13, R12, 0x7, RZ, 0xc0, !PT ;  /* 0x000000070c0d7812 */ /* 0x000fe200078ec0ff */
[----:B------:R-:W-:Y:S01]  /*02e0*/  IMAD R7, R9, 0xaa, R8 ;  /* 0x000000aa09077824 */ /* 0x000fe200078e0208 */
[----:B------:R-:W-:Y:S01]  /*02f0*/  ISETP.GT.U32.AND P0, PT, R11, -0x10, PT ;  /* 0xfffffff00b00780c */ /* 0x000fe20003f04070 */
[----:B------:R-:W-:Y:S01]  /*0300*/  VIADD R10, R10, 0xffffffff ;  /* 0xffffffff0a0a7836 */ /* 0x000fe20000000000 */
[----:B------:R-:W-:Y:S01]  /*0310*/  LOP3.LUT R8, R6, 0x7ffffff0, RZ, 0xc0, !PT ;  /* 0x7ffffff006087812 */ /* 0x000fe200078ec0ff */
[----:B------:R-:W-:Y:S01]  /*0320*/  VIADD R13, R13, 0xffffffff ;  /* 0xffffffff0d0d7836 */ /* 0x000fe20000000000 */
[----:B------:R-:W-:Y:S01]  /*0330*/  LOP3.LUT R9, R12, 0x3, RZ, 0xc0, !PT ;  /* 0x000000030c097812 */ /* 0x000fe200078ec0ff */
[----:B------:R-:W-:Y:S01]  /*0340*/  IMAD.MOV.U32 R11, RZ, RZ, RZ ;  /* 0x000000ffff0b7224 */ /* 0x000fe200078e00ff */
[----:B------:R-:W-:Y:S01]  /*0350*/  ISETP.GE.U32.AND P1, PT, R10, 0x7, PT ;  /* 0x000000070a00780c */ /* 0x000fe20003f26070 */
[----:B------:R-:W-:Y:S01]  /*0360*/  IMAD.MOV R10, RZ, RZ, -R8 ;  /* 0x000000ffff0a7224 */ /* 0x000fe200078e0a08 */
[----:B------:R-:W-:Y:S01]  /*0370*/  ISETP.GE.U32.AND P2, PT, R13, 0x3, PT ;  /* 0x000000030d00780c */ /* 0x000fe20003f46070 */
[----:B------:R-:W-:-:S12]  /*0380*/  IMAD.MOV.U32 R13, RZ, RZ, -0x800003 ;  /* 0xff7ffffdff0d7424 */ /* 0x000fd800078e00ff */
.L_x_12:
[----:B------:R-:W-:Y:S01]  /*0390*/  ISETP.GE.AND P3, PT, R6, 0x1, PT ;  /* 0x000000010600780c */ /* 0x000fe20003f66270 */
[----:B------:R-:W-:-:S12]  /*03a0*/  BSSY.RECONVERGENT B0, `(.L_x_0) ;  /* 0x0000070000007945 */ /* 0x000fd80003800200 */
[----:B0-----:R-:W-:Y:S05]  /*03b0*/  @!P3 BRA `(.L_x_1) ;  /* 0x0000000400b8b947 */ /* 0x001fea0003800000 */
[----:B------:R-:W-:Y:S01]  /*03c0*/  IMAD.IADD R12, R0, 0x1, R11 ;  /* 0x00000001000c7824 */ /* 0x000fe200078e020b */
[----:B------:R-:W-:Y:S01]  /*03d0*/  BSSY.RECONVERGENT B1, `(.L_x_2) ;  /* 0x0000028000017945 */ /* 0x000fe20003800200 */
[----:B------:R-:W-:Y:S02]  /*03e0*/  IMAD.MOV.U32 R19, RZ, RZ, RZ ;  /* 0x000000ffff137224 */ /* 0x000fe400078e00ff */
[----:B------:R-:W-:Y:S01]  /*03f0*/  IMAD R12, R12, 0x11, R7 ;  /* 0x000000110c0c7824 */ /* 0x000fe200078e0207 */
[----:B------:R-:W-:Y:S06]  /*0400*/  @P0 BRA `(.L_x_3) ;  /* 0x0000000000900947 */ /* 0x000fec0003800000 */
[----:B------:R-:W-:Y:S01]  /*0410*/  BSSY.RECONVERGENT B2, `(.L_x_4) ;  /* 0x0000022000027945 */ /* 0x000fe20003800200 */
[----:B------:R-:W-:Y:S02]  /*0420*/  IMAD.MOV.U32 R17, RZ, RZ, R12 ;  /* 0x000000ffff117224 */ /* 0x000fe400078e000c */
[----:B------:R-:W-:-:S07]  /*0430*/  IMAD.MOV.U32 R16, RZ, RZ, R10 ;  /* 0x000000ffff107224 */ /* 0x000fce00078e000a */
.L_x_5:
[----:B------:R-:W-:Y:S02]  /*0440*/  IMAD.U32 R14, RZ, RZ, UR4 ;  /* 0x00000004ff0e7e24 */ /* 0x000fe4000f8e00ff */
[----:B------:R-:W-:Y:S02]  /*0450*/  IMAD.U32 R15, RZ, RZ, UR5 ;  /* 0x00000005ff0f7e24 */ /* 0x000fe4000f8e00ff */
[----:B------:R-:W-:-:S05]  /*0460*/  IMAD.WIDE.U32 R14, R17, 0x4, R14 ;  /* 0x00000004110e7825 */ /* 0x000fca00078e000e */
[----:B------:R-:W2:Y:S04]  /*0470*/  LDG.E.CONSTANT R18, desc[UR6][R14.64+-0x20] ;  /* 0xffffe0060e127981 */ /* 0x000ea8000c1e9900 */
[----:B------:R-:W2:Y:S04]  /*0480*/  LDG.E.CONSTANT R19, desc[UR6][R14.64+-0x1c] ;  /* 0xffffe4060e137981 */ /* 0x000ea8000c1e9900 */
[----:B------:R-:W3:Y:S04]  /*0490*/  LDG.E.CONSTANT R21, desc[UR6][R14.64+-0x18] ;  /* 0xffffe8060e157981 */ /* 0x000ee8000c1e9900 */
[----:B------:R-:W3:Y:S04]  /*04a0*/  LDG.E.CONSTANT R20, desc[UR6][R14.64+-0x14] ;  /* 0xffffec060e147981 */ /* 0x000ee8000c1e9900 */
[----:B------:R-:W4:Y:S04]  /*04b0*/  LDG.E.CONSTANT R23, desc[UR6][R14.64+-0x10] ;  /* 0xfffff0060e177981 */ /* 0x000f28000c1e9900 */
[----:B------:R-:W4:Y:S04]  /*04c0*/  LDG.E.CONSTANT R22, desc[UR6][R14.64+-0xc] ;  /* 0xfffff4060e167981 */ /* 0x000f28000c1e9900 */
[----:B------:R-:W5:Y:S04]  /*04d0*/  LDG.E.CONSTANT R25, desc[UR6][R14.64+-0x8] ;  /* 0xfffff8060e197981 */ /* 0x000f68000c1e9900 */
        /* <DEDUP_REMOVED lines=8> */
[----:B------:R-:W5:Y:S01]  /*0560*/  LDG.E.CONSTANT R32, desc[UR6][R14.64+0x1c] ;  /* 0x00001c060e207981 */ /* 0x000f62000c1e9900 */
[----:B------:R-:W-:-:S02]  /*0570*/  VIADD R16, R16, 0x10 ;  /* 0x0000001010107836 */ /* 0x000fc40000000000 */
[----:B------:R-:W-:-:S03]  /*0580*/  VIADD R17, R17, 0x10 ;  /* 0x0000001011117836 */ /* 0x000fc60000000000 */
[----:B------:R-:W-:Y:S02]  /*0590*/  ISETP.NE.AND P3, PT, R16, RZ, PT ;  /* 0x000000ff1000720c */ /* 0x000fe40003f65270 */
[----:B--2---:R-:W-:-:S04]  /*05a0*/  FMNMX3 R18, R13, R18, R19, !PT ;  /* 0x000000120d127276 */ /* 0x004fc80007800013 */
[----:B---3--:R-:W-:-:S04]  /*05b0*/  FMNMX3 R18, R18, R21, R20, !PT ;  /* 0x0000001512127276 */ /* 0x008fc80007800014 */
[----:B----4-:R-:W-:-:S04]  /*05c0*/  FMNMX3 R18, R18, R23, R22, !PT ;  /* 0x0000001712127276 */ /* 0x010fc80007800016 */
[----:B-----5:R-:W-:-:S04]  /*05d0*/  FMNMX3 R18, R18, R25, R24, !PT ;  /* 0x0000001912127276 */ /* 0x020fc80007800018 */
[----:B------:R-:W-:-:S04]  /*05e0*/  FMNMX3 R18, R18, R27, R26, !PT ;  /* 0x0000001b12127276 */ /* 0x000fc8000780001a */
[----:B------:R-:W-:-:S04]  /*05f0*/  FMNMX3 R18, R18, R29, R28, !PT ;  /* 0x0000001d12127276 */ /* 0x000fc8000780001c */
[----:B------:R-:W-:-:S04]  /*0600*/  FMNMX3 R18, R18, R31, R30, !PT ;  /* 0x0000001f12127276 */ /* 0x000fc8000780001e */
[----:B------:R-:W-:Y:S01]  /*0610*/  FMNMX3 R13, R18, R33, R32, !PT ;  /* 0x00000021120d7276 */ /* 0x000fe20007800020 */
[----:B------:R-:W-:Y:S06]  /*0620*/  @P3 BRA `(.L_x_5) ;  /* 0xfffffffc00843947 */ /* 0x000fec000383ffff */
[----:B------:R-:W-:Y:S05]  /*0630*/  BSYNC.RECONVERGENT B2 ;  /* 0x0000000000027941 */ /* 0x000fea0003800200 */
.L_x_4:
[----:B------:R-:W-:-:S07]  /*0640*/  IMAD.MOV.U32 R19, RZ, RZ, R8 ;  /* 0x000000ffff137224 */ /* 0x000fce00078e0008 */
.L_x_3:
[----:B------:R-:W-:Y:S05]  /*0650*/  BSYNC.RECONVERGENT B1 ;  /* 0x0000000000017941 */ /* 0x000fea0003800200 */
.L_x_2:
[----:B------:R-:W-:Y:S01]  /*0660*/  LOP3.LUT P3, RZ, R6, 0xf, RZ, 0xc0, !PT ;  /* 0x0000000f06ff7812 */ /* 0x000fe2000786c0ff */
[----:B------:R-:W-:-:S12]  /*0670*/  BSSY.RECONVERGENT B1, `(.L_x_6) ;  /* 0x0000041000017945 */ /* 0x000fd80003800200 */
[----:B------:R-:W-:Y:S05]  /*0680*/  @!P3 BRA `(.L_x_7) ;  /* 0x0000000000fcb947 */ /* 0x000fea0003800000 */
[----:B------:R-:W-:Y:S01]  /*0690*/  BSSY.RECONVERGENT B2, `(.L_x_8) ;  /* 0x0000018000027945 */ /* 0x000fe20003800200 */
[----:B------:R-:W-:-:S03]  /*06a0*/  LOP3.LUT P3, RZ, R5, 0x7, RZ, 0xc0, !PT ;  /* 0x0000000705ff7812 */ /* 0x000fc6000786c0ff */
[----:B------:R-:W-:Y:S10]  /*06b0*/  @!P1 BRA `(.L_x_9) ;  /* 0x0000000000549947 */ /* 0x000ff40003800000 */
[----:B------:R-:W0:Y:S01]  /*06c0*/  LDC.64 R14, c[0x0][0x388] ;  /* 0x0000e200ff0e7b82 */ /* 0x000e220000000a00 */
[----:B------:R-:W1:Y:S01]  /*06d0*/  LDCU.64 UR8, c[0x0][0x388] ;  /* 0x00007100ff0877ac */ /* 0x000e620008000a00 */
[C---:B------:R-:W-:Y:S01]  /*06e0*/  IADD3 R18, P4, PT, R12.reuse, R19, RZ ;  /* 0x000000130c127210 */ /* 0x040fe20007f9e0ff */
[----:B------:R-:W-:-:S04]  /*06f0*/  IMAD.IADD R17, R12, 0x1, R19 ;  /* 0x000000010c117824 */ /* 0x000fc800078e0213 */
[----:B------:R-:W-:Y:S01]  /*0700*/  IMAD.X R21, RZ, RZ, RZ, P4 ;  /* 0x000000ffff157224 */ /* 0x000fe200020e06ff */
[----:B-1----:R-:W-:Y:S01]  /*0710*/  LEA R16, P4, R18, UR8, 0x2 ;  /* 0x0000000812107c11 */ /* 0x002fe2000f8810ff */
[----:B0-----:R-:W-:-:S03]  /*0720*/  IMAD.WIDE.U32 R14, R17, 0x4, R14 ;  /* 0x00000004110e7825 */ /* 0x001fc600078e000e */
[----:B------:R-:W-:-:S03]  /*0730*/  LEA.HI.X R17, R18, UR9, R21, 0x2, P4 ;  /* 0x0000000912117c11 */ /* 0x000fc6000a0f1415 */
[----:B------:R-:W2:Y:S04]  /*0740*/  LDG.E.CONSTANT R14, desc[UR6][R14.64] ;  /* 0x000000060e0e7981 */ /* 0x000ea8000c1e9900 */
[----:B------:R-:W2:Y:S04]  /*0750*/  LDG.E.CONSTANT R18, desc[UR6][R16.64+0x4] ;  /* 0x0000040610127981 */ /* 0x000ea8000c1e9900 */
[----:B------:R-:W3:Y:S04]  /*0760*/  LDG.E.CONSTANT R21, desc[UR6][R16.64+0x8] ;  /* 0x0000080610157981 */ /* 0x000ee8000c1e9900 */
[----:B------:R-:W3:Y:S04]  /*0770*/  LDG.E.CONSTANT R20, desc[UR6][R16.64+0xc] ;  /* 0x00000c0610147981 */ /* 0x000ee8000c1e9900 */
[----:B------:R-:W4:Y:S04]  /*0780*/  LDG.E.CONSTANT R23, desc[UR6][R16.64+0x10] ;  /* 0x0000100610177981 */ /* 0x000f28000c1e9900 */
[----:B------:R-:W4:Y:S04]  /*0790*/  LDG.E.CONSTANT R22, desc[UR6][R16.64+0x14] ;  /* 0x0000140610167981 */ /* 0x000f28000c1e9900 */
[----:B------:R-:W5:Y:S04]  /*07a0*/  LDG.E.CONSTANT R25, desc[UR6][R16.64+0x18] ;  /* 0x0000180610197981 */ /* 0x000f68000c1e9900 */
[----:B------:R-:W5:Y:S01]  /*07b0*/  LDG.E.CONSTANT R24, desc[UR6][R16.64+0x1c] ;  /* 0x00001c0610187981 */ /* 0x000f62000c1e9900 */
[----:B------:R-:W-:Y:S01]  /*07c0*/  VIADD R19, R19, 0x8 ;  /* 0x0000000813137836 */ /* 0x000fe20000000000 */
[----:B--2---:R-:W-:-:S04]  /*07d0*/  FMNMX3 R18, R13, R14, R18, !PT ;  /* 0x0000000e0d127276 */ /* 0x004fc80007800012 */
[----:B---3--:R-:W-:-:S04]  /*07e0*/  FMNMX3 R18, R18, R21, R20, !PT ;  /* 0x0000001512127276 */ /* 0x008fc80007800014 */
[----:B----4-:R-:W-:-:S04]  /*07f0*/  FMNMX3 R18, R18, R23, R22, !PT ;  /* 0x0000001712127276 */ /* 0x010fc80007800016 */
[----:B-----5:R-:W-:-:S07]  /*0800*/  FMNMX3 R13, R18, R25, R24, !PT ;  /* 0x00000019120d7276 */ /* 0x020fce0007800018 */
.L_x_9:
[----:B------:R-:W-:Y:S05]  /*0810*/  BSYNC.RECONVERGENT B2 ;  /* 0x0000000000027941 */ /* 0x000fea0003800200 */
.L_x_8:
[----:B------:R-:W-:Y:S05]  /*0820*/  @!P3 BRA `(.L_x_7) ;  /* 0x000000000094b947 */ /* 0x000fea0003800000 */
[----:B------:R-:W-:Y:S01]  /*0830*/  BSSY.RECONVERGENT B2, `(.L_x_10) ;  /* 0x0000012000027945 */ /* 0x000fe20003800200 */
[----:B------:R-:W-:-:S03]  /*0840*/  ISETP.NE.AND P3, PT, R9, RZ, PT ;  /* 0x000000ff0900720c */ /* 0x000fc60003f65270 */
        /* <DEDUP_REMOVED lines=12> */
[----:B------:R-:W3:Y:S01]  /*0910*/  LDG.E.CONSTANT R21, desc[UR6][R16.64+0xc] ;  /* 0x00000c0610157981 */ /* 0x000ee2000c1e9900 */
[----:B------:R-:W-:Y:S01]  /*0920*/  VIADD R19, R19, 0x4 ;  /* 0x0000000413137836 */ /* 0x000fe20000000000 */
[----:B--2---:R-:W-:-:S04]  /*0930*/  FMNMX3 R13, R13, R14, R18, !PT ;  /* 0x0000000e0d0d7276 */ /* 0x004fc80007800012 */
[----:B---3--:R-:W-:-:S07]  /*0940*/  FMNMX3 R13, R13, R20, R21, !PT ;  /* 0x000000140d0d7276 */ /* 0x008fce0007800015 */
.L_x_11:
[----:B------:R-:W-:Y:S05]  /*0950*/  BSYNC.RECONVERGENT B2 ;  /* 0x0000000000027941 */ /* 0x000fea0003800200 */
.L_x_10:
[----:B------:R-:W-:Y:S05]  /*0960*/  @!P3 BRA `(.L_x_7) ;  /* 0x000000000044b947 */ /* 0x000fea0003800000 */
[----:B------:R-:W0:Y:S01]  /*0970*/  LDC.64 R14, c[0x0][0x388] ;  /* 0x0000e200ff0e7b82 */ /* 0x000e220000000a00 */
[----:B------:R-:W-:-:S04]  /*0980*/  IMAD.IADD R17, R12, 0x1, R19 ;  /* 0x000000010c117824 */ /* 0x000fc800078e0213 */
[----:B0-----:R-:W-:-:S06]  /*0990*/  IMAD.WIDE.U32 R14, R17, 0x4, R14 ;  /* 0x00000004110e7825 */ /* 0x001fcc00078e000e */
[----:B------:R-:W2:Y:S01]  /*09a0*/  LDG.E.CONSTANT R14, desc[UR6][R14.64] ;  /* 0x000000060e0e7981 */ /* 0x000ea2000c1e9900 */
[----:B------:R-:W-:Y:S02]  /*09b0*/  ISETP.NE.AND P3, PT, R9, 0x1, PT ;  /* 0x000000010900780c */ /* 0x000fe40003f65270 */
[----:B--2---:R-:W-:-:S11]  /*09c0*/  FMNMX R13, R13, R14, !PT ;  /* 0x0000000e0d0d7209 */ /* 0x004fd60007800000 */
[----:B------:R-:W-:Y:S05]  /*09d0*/  @!P3 BRA `(.L_x_7) ;  /* 0x000000000028b947 */ /* 0x000fea0003800000 */
[----:B------:R-:W0:Y:S01]  /*09e0*/  LDCU.64 UR8, c[0x0][0x388] ;  /* 0x00007100ff0877ac */ /* 0x000e220008000a00 */
[----:B------:R-:W-:-:S05]  /*09f0*/  IADD3 R12, P3, PT, R12, R19, RZ ;  /* 0x000000130c0c7210 */ /* 0x000fca0007f7e0ff */
[----:B------:R-:W-:Y:S01]  /*0a00*/  IMAD.X R15, RZ, RZ, RZ, P3 ;  /* 0x000000ffff0f7224 */ /* 0x000fe200018e06ff */
[----:B------:R-:W-:Y:S02]  /*0a10*/  ISETP.NE.AND P3, PT, R9, 0x2, PT ;  /* 0x000000020900780c */ /* 0x000fe40003f65270 */
[----:B0-----:R-:W-:-:S04]  /*0a20*/  LEA R14, P4, R12, UR8, 0x2 ;  /* 0x000000080c0e7c11 */ /* 0x001fc8000f8810ff */
[----:B------:R-:W-:-:S05]  /*0a30*/  LEA.HI.X R15, R12, UR9, R15, 0x2, P4 ;  /* 0x000000090c0f7c11 */ /* 0x000fca000a0f140f */
[----:B------:R-:W2:Y:S04]  /*0a40*/  LDG.E.CONSTANT R12, desc[UR6][R14.64+0x4] ;  /* 0x000004060e0c7981 */ /* 0x000ea8000c1e9900 */
[----:B------:R-:W3:Y:S01]  /*0a50*/  @P3 LDG.E.CONSTANT R16, desc[UR6][R14.64+0x8] ;  /* 0x000008060e103981 */ /* 0x000ee2000c1e9900 */
[----:B--2---:R-:W-:-:S04]  /*0a60*/  FMNMX R13, R13, R12, !PT ;  /* 0x0000000c0d0d7209 */ /* 0x004fc80007800000 */
[----:B---3--:R-:W-:-:S07]  /*0a70*/  @P3 FMNMX R13, R13, R16, !PT ;  /* 0x000000100d0d3209 */ /* 0x008fce0007800000 */
.L_x_7:
[----:B------:R-:W-:Y:S05]  /*0a80*/  BSYNC.RECONVERGENT B1 ;  /* 0x0000000000017941 */ /* 0x000fea0003800200 */
.L_x_6:
[----:B------:R0:W-:Y:S02]  /*0a90*/  STG.E desc[UR6][R2.64], R13 ;  /* 0x0000000d02007986 */ /* 0x0001e4000c101906 */
.L_x_1:
[----:B------:R-:W-:Y:S05]  /*0aa0*/  BSYNC.RECONVERGENT B0 ;  /* 0x0000000000007941 */ /* 0x000fea0003800200 */
.L_x_0:
[----:B------:R-:W-:-:S05]  /*0ab0*/  VIADD R11, R11, 0x1 ;  /* 0x000000010b0b7836 */ /* 0x000fca0000000000 */
[----:B------:R-:W-:-:S13]  /*0ac0*/  ISETP.GE.AND P3, PT, R11, R4, PT ;  /* 0x000000040b00720c */ /* 0x000fda0003f66270 */
[----:B------:R-:W-:Y:S05]  /*0ad0*/  @!P3 BRA `(.L_x_12) ;  /* 0xfffffff8002cb947 */ /* 0x000fea000383ffff */
[----:B------:R-:W-:Y:S05]  /*0ae0*/  EXIT ;  /* 0x000000000000794d */ /* 0x000fea0003800000 */
.L_x_13:
[----:B------:R-:W-:-:S00]  /*0af0*/  BRA `(.L_x_13) ;  /* 0xfffffffc00fc7947 */ /* 0x000fc0000383ffff */
[----:B------:R-:W-:-:S00]  /*0b00*/  NOP ;  /* 0x0000000000007918 */ /* 0x000fc00000000000 */
[----:B------:R-:W-:-:S00]  /*0b10*/  NOP ;  /* 0x0000000000007918 */ /* 0x000fc00000000000 */
[----:B------:R-:W-:-:S00]  /*0b20*/  NOP ;  /* 0x0000000000007918 */ /* 0x000fc00000000000 */
[----:B------:R-:W-:-:S00]  /*0b30*/  NOP ;  /* 0x0000000000007918 */ /* 0x000fc00000000000 */
[----:B------:R-:W-:-:S00]  /*0b40*/  NOP ;  /* 0x0000000000007918 */ /* 0x000fc00000000000 */
[----:B------:R-:W-:-:S00]  /*0b50*/  NOP ;  /* 0x0000000000007918 */ /* 0x000fc00000000000 */
[----:B------:R-:W-:-:S00]  /*0b60*/  NOP ;  /* 0x0000000000007918 */ /* 0x000fc00000000000 */
[----:B------:R-:W-:-:S00]  /*0b70*/  NOP ;  /* 0x0000000000007918 */ /* 0x000fc00000000000 */
.L_x_14:


//--------------------- .nv.shared.reserved.0     --------------------------
	.section	.nv.shared.reserved.0,"aw",@nobits
	.weak		__nv_reservedSMEM_offset_0_alias
	.size		__nv_reservedSMEM_offset_0_alias, 0, 64
	.other		__nv_reservedSMEM_offset_0_alias,@"STO_CUDA_RESERVED_SHARED STV_DEFAULT"
__nv_reservedSMEM_offset_0_alias:
	.zero		0
	.zero		64


//--------------------- .nv.constant0.default_function_kernel --------------------------
	.section	.nv.constant0.default_function_kernel,"a",@progbits
	.sectionflags	@""
	.align	4
.nv.constant0.default_function_kernel:
	.zero		912


//--------------------- SYMBOLS --------------------------

	.type		.nv.reservedSmem.offset0,@object
	.size		.nv.reservedSmem.offset0,0x4
